//
// Generated by NVIDIA NVVM Compiler
//
// Compiler Build ID: CL-36424714
// Cuda compilation tools, release 13.0, V13.0.88
// Based on NVVM 20.0.0
//

.version 9.0
.target sm_100
.address_size 64

	// .globl	_Z10add_kernelPiii

.visible .entry _Z10add_kernelPiii(
	.param .u64 .ptr .align 1 _Z10add_kernelPiii_param_0,
	.param .u32 _Z10add_kernelPiii_param_1,
	.param .u32 _Z10add_kernelPiii_param_2
)
{
	.reg .b32 	%r<4>;
	.reg .b64 	%rd<3>;

	ld.param.u64 	%rd1, [_Z10add_kernelPiii_param_0];
	ld.param.u32 	%r1, [_Z10add_kernelPiii_param_1];
	ld.param.u32 	%r2, [_Z10add_kernelPiii_param_2];
	cvta.to.global.u64 	%rd2, %rd1;
	add.s32 	%r3, %r2, %r1;
	st.global.u32 	[%rd2], %r3;
	ret;

}


// ===== COMPILED SASS (sm_100) =====

	.target	sm_100

	.elftype	@"ET_EXEC"


//--------------------- .note.nv.tkinfo           --------------------------
	.section	.note.nv.tkinfo,"",@"SHT_NOTE"
	.sectionflags	@"SHF_NOTE_NV_TKINFO"
	.tkinfo
        /*0018*/ 	.word	0x00000002
        /*0030*/ 	.string	""
        /*0030*/ 	.string	"ptxas"
        /*0030*/ 	.string	"Cuda compilation tools, release 13.0, V13.0.88"
        /*0030*/ 	.string	"Build cuda_13.0.r13.0/compiler.36424714_0"
        /*0030*/ 	.string	"-arch sm_100 -m 64 "



//--------------------- .note.nv.cuinfo           --------------------------
	.section	.note.nv.cuinfo,"",@"SHT_NOTE"
	.sectionflags	@"SHF_NOTE_NV_CUINFO"
        /*0018*/ 	.short	0x0002
        /*001a*/ 	.short	0x0064
        /*001c*/ 	.short	0x0082
	.zero		2


//--------------------- .nv.info                  --------------------------
	.section	.nv.info,"",@"SHT_CUDA_INFO"
	.align	4


	//----- nvinfo : EIATTR_REGCOUNT
	.align		4
        /*0000*/ 	.byte	0x04, 0x2f
        /*0002*/ 	.short	(.L_1 - .L_0)
	.align		4
.L_0:
        /*0004*/ 	.word	index@(_Z10add_kernelPiii)
        /*0008*/ 	.word	0x00000008


	//----- nvinfo : EIATTR_FRAME_SIZE
	.align		4
.L_1:
        /*000c*/ 	.byte	0x04, 0x11
        /*000e*/ 	.short	(.L_3 - .L_2)
	.align		4
.L_2:
        /*0010*/ 	.word	index@(_Z10add_kernelPiii)
        /*0014*/ 	.word	0x00000000


	//----- nvinfo : EIATTR_MIN_STACK_SIZE
	.align		4
.L_3:
        /*0018*/ 	.byte	0x04, 0x12
        /*001a*/ 	.short	(.L_5 - .L_4)
	.align		4
.L_4:
        /*001c*/ 	.word	index@(_Z10add_kernelPiii)
        /*0020*/ 	.word	0x00000000
.L_5:


//--------------------- .nv.compat                --------------------------
	.section	.nv.compat,"",@"SHT_CUDA_COMPAT_INFO"
	.align	4
        /*0000*/ 	.byte	0x02, 0x09, 0x00, 0x00, 0x02, 0x02, 0x01, 0x00, 0x02, 0x05, 0x05, 0x00, 0x03, 0x07, 0x01, 0x01
        /*0010*/ 	.byte	0x02, 0x03, 0x00, 0x00, 0x02, 0x06, 0x01, 0x00, 0x04, 0x0b, 0x08, 0x00, 0x09, 0x00, 0x00, 0x00
        /*0020*/ 	.byte	0x00, 0x00, 0x00, 0x00


//--------------------- .nv.info._Z10add_kernelPiii --------------------------
	.section	.nv.info._Z10add_kernelPiii,"",@"SHT_CUDA_INFO"
	.sectionflags	@""
	.align	4


	//----- nvinfo : EIATTR_CUDA_API_VERSION
	.align		4
        /*0000*/ 	.byte	0x04, 0x37
        /*0002*/ 	.short	(.L_7 - .L_6)
.L_6:
        /*0004*/ 	.word	0x00000082


	//----- nvinfo : EIATTR_KPARAM_INFO
	.align		4
.L_7:
        /*0008*/ 	.byte	0x04, 0x17
        /*000a*/ 	.short	(.L_9 - .L_8)
.L_8:
        /*000c*/ 	.word	0x00000000
        /*0010*/ 	.short	0x0002
        /*0012*/ 	.short	0x000c
        /*0014*/ 	.byte	0x00, 0xf0, 0x11, 0x00


	//----- nvinfo : EIATTR_KPARAM_INFO
	.align		4
.L_9:
        /*0018*/ 	.byte	0x04, 0x17
        /*001a*/ 	.short	(.L_11 - .L_10)
.L_10:
        /*001c*/ 	.word	0x00000000
        /*0020*/ 	.short	0x0001
        /*0022*/ 	.short	0x0008
        /*0024*/ 	.byte	0x00, 0xf0, 0x11, 0x00


	//----- nvinfo : EIATTR_KPARAM_INFO
	.align		4
.L_11:
        /*0028*/ 	.byte	0x04, 0x17
        /*002a*/ 	.short	(.L_13 - .L_12)
.L_12:
        /*002c*/ 	.word	0x00000000
        /*0030*/ 	.short	0x0000
        /*0032*/ 	.short	0x0000
        /*0034*/ 	.byte	0x00, 0xf5, 0x21, 0x00


	//----- nvinfo : EIATTR_SPARSE_MMA_MASK
	.align		4
.L_13:
        /*0038*/ 	.byte	0x03, 0x50
        /*003a*/ 	.short	0x0000


	//----- nvinfo : EIATTR_MAXREG_COUNT
	.align		4
        /*003c*/ 	.byte	0x03, 0x1b
        /*003e*/ 	.short	0x00ff


	//----- nvinfo : EIATTR_MERCURY_ISA_VERSION
	.align		4
        /*0040*/ 	.byte	0x03, 0x5f
        /*0042*/ 	.short	0x0101


	//----- nvinfo : EIATTR_VRC_CTA_INIT_COUNT
	.align		4
        /*0044*/ 	.byte	0x02, 0x4a
	.zero		1
	.zero		1


	//----- nvinfo : EIATTR_EXIT_INSTR_OFFSETS
	.align		4
        /*0048*/ 	.byte	0x04, 0x1c
        /*004a*/ 	.short	(.L_15 - .L_14)


	//   ....[0]....
.L_14:
        /*004c*/ 	.word	0x00000060


	//----- nvinfo : EIATTR_CBANK_PARAM_SIZE
	.align		4
.L_15:
        /*0050*/ 	.byte	0x03, 0x19
        /*0052*/ 	.short	0x0010


	//----- nvinfo : EIATTR_PARAM_CBANK
	.align		4
        /*0054*/ 	.byte	0x04, 0x0a
        /*0056*/ 	.short	(.L_17 - .L_16)
	.align		4
.L_16:
        /*0058*/ 	.word	index@(.nv.constant0._Z10add_kernelPiii)
        /*005c*/ 	.short	0x0380
        /*005e*/ 	.short	0x0010


	//----- nvinfo : EIATTR_SW_WAR
	.align		4
.L_17:
        /*0060*/ 	.byte	0x04, 0x36
        /*0062*/ 	.short	(.L_19 - .L_18)
.L_18:
        /*0064*/ 	.word	0x00000008
.L_19:


//--------------------- .nv.callgraph             --------------------------
	.section	.nv.callgraph,"",@"SHT_CUDA_CALLGRAPH"
	.align	4
	.sectionentsize	8
	.align		4
        /*0000*/ 	.word	0x00000000
	.align		4
        /*0004*/ 	.word	0xffffffff
	.align		4
        /*0008*/ 	.word	0x00000000
	.align		4
        /*000c*/ 	.word	0xfffffffe
	.align		4
        /*0010*/ 	.word	0x00000000
	.align		4
        /*0014*/ 	.word	0xfffffffd
	.align		4
        /*0018*/ 	.word	0x00000000
	.align		4
        /*001c*/ 	.word	0xfffffffc


//--------------------- .text._Z10add_kernelPiii  --------------------------
	.section	.text._Z10add_kernelPiii,"ax",@progbits
	.align	128
        .global         _Z10add_kernelPiii
        .type           _Z10add_kernelPiii,@function
        .size           _Z10add_kernelPiii,(.L_x_1 - _Z10add_kernelPiii)
        .other          _Z10add_kernelPiii,@"STO_CUDA_ENTRY STV_DEFAULT"
_Z10add_kernelPiii:
.text._Z10add_kernelPiii:
[----:B------:R-:W-:Y:S08]  /*0000*/  LDC R1, c[0x0][0x37c] ;  /* 0x0000df00ff017b82 */ /* 0x000ff00000000800 */
[----:B------:R-:W0:Y:S01]  /*0010*/  LDC.64 R4, c[0x0][0x388] ;  /* 0x0000e200ff047b82 */ /* 0x000e220000000a00 */
[----:B------:R-:W1:Y:S07]  /*0020*/  LDCU.64 UR4, c[0x0][0x358] ;  /* 0x00006b00ff0477ac */ /* 0x000e6e0008000a00 */
[----:B------:R-:W1:Y:S01]  /*0030*/  LDC.64 R2, c[0x0][0x380] ;  /* 0x0000e000ff027b82 */ /* 0x000e620000000a00 */
[----:B0-----:R-:W-:-:S05]  /*0040*/  IADD3 R5, PT, PT, R5, R4, RZ ;  /* 0x0000000405057210 */ /* 0x001fca0007ffe0ff */
[----:B-1----:R-:W-:Y:S01]  /*0050*/  STG.E desc[UR4][R2.64], R5 ;  /* 0x0000000502007986 */ /* 0x002fe2000c101904 */
[----:B------:R-:W-:Y:S05]  /*0060*/  EXIT ;  /* 0x000000000000794d */ /* 0x000fea0003800000 */
.L_x_0:
[----:B------:R-:W-:-:S00]  /*0070*/  BRA `(.L_x_0) ;  /* 0xfffffffc00fc7947 */ /* 0x000fc0000383ffff */
[----:B------:R-:W-:-:S00]  /*0080*/  NOP ;  /* 0x0000000000007918 */ /* 0x000fc00000000000 */
[----:B------:R-:W-:-:S00]  /*0090*/  NOP ;  /* 0x0000000000007918 */ /* 0x000fc00000000000 */
[----:B------:R-:W-:-:S00]  /*00a0*/  NOP ;  /* 0x0000000000007918 */ /* 0x000fc00000000000 */
[----:B------:R-:W-:-:S00]  /*00b0*/  NOP ;  /* 0x0000000000007918 */ /* 0x000fc00000000000 */
[----:B------:R-:W-:-:S00]  /*00c0*/  NOP ;  /* 0x0000000000007918 */ /* 0x000fc00000000000 */
[----:B------:R-:W-:-:S00]  /*00d0*/  NOP ;  /* 0x0000000000007918 */ /* 0x000fc00000000000 */
[----:B------:R-:W-:-:S00]  /*00e0*/  NOP ;  /* 0x0000000000007918 */ /* 0x000fc00000000000 */
[----:B------:R-:W-:-:S00]  /*00f0*/  NOP ;  /* 0x0000000000007918 */ /* 0x000fc00000000000 */
.L_x_1:


//--------------------- .nv.shared.reserved.0     --------------------------
	.section	.nv.shared.reserved.0,"aw",@nobits
	.weak		__nv_reservedSMEM_offset_0_alias
	.size		__nv_reservedSMEM_offset_0_alias, 0, 64
	.other		__nv_reservedSMEM_offset_0_alias,@"STO_CUDA_RESERVED_SHARED STV_DEFAULT"
__nv_reservedSMEM_offset_0_alias:
	.zero		0
	.zero		64


//--------------------- .nv.constant0._Z10add_kernelPiii --------------------------
	.section	.nv.constant0._Z10add_kernelPiii,"a",@progbits
	.sectionflags	@""
	.align	4
.nv.constant0._Z10add_kernelPiii:
	.zero		912


//--------------------- SYMBOLS --------------------------

	.type		.nv.reservedSmem.offset0,@object
	.size		.nv.reservedSmem.offset0,0x4
